	.headerflags	@"EF_CUDA_TEXMODE_UNIFIED EF_CUDA_64BIT_ADDRESS EF_CUDA_ACCELERATORS EF_CUDA_SM90 EF_CUDA_VIRTUAL_SM(EF_CUDA_SM90)"
	.elftype	@"ET_EXEC"


//--------------------- .nv.info                  --------------------------
	.section	.nv.info,"",@"SHT_CUDA_INFO"
	.align	4


	//----- nvinfo : EIATTR_REGCOUNT
	.align		4
        /*0000*/ 	.byte	0x04, 0x2f
        /*0002*/ 	.short	(.L_1 - .L_0)
	.align		4
.L_0:
        /*0004*/ 	.word	index@(triton_poi_fused_convolution_relu_52)
        /*0008*/ 	.word	0x0000000c


	//----- nvinfo : EIATTR_MIN_STACK_SIZE
	.align		4
.L_1:
        /*000c*/ 	.byte	0x04, 0x12
        /*000e*/ 	.short	(.L_3 - .L_2)
	.align		4
.L_2:
        /*0010*/ 	.word	index@(triton_poi_fused_convolution_relu_52)
        /*0014*/ 	.word	0x00000000


	//----- nvinfo : EIATTR_FRAME_SIZE
	.align		4
.L_3:
        /*0018*/ 	.byte	0x04, 0x11
        /*001a*/ 	.short	(.L_5 - .L_4)
	.align		4
.L_4:
        /*001c*/ 	.word	index@(triton_poi_fused_convolution_relu_52)
        /*0020*/ 	.word	0x00000000


	//----- nvinfo : EIATTR_MIN_STACK_SIZE
	.align		4
.L_5:
        /*0024*/ 	.byte	0x04, 0x12
        /*0026*/ 	.short	(.L_7 - .L_6)
	.align		4
.L_6:
        /*0028*/ 	.word	index@(triton_poi_fused_convolution_relu_52)
        /*002c*/ 	.word	0x00000000
.L_7:


//--------------------- .nv.info.triton_poi_fused_convolution_relu_52 --------------------------
	.section	.nv.info.triton_poi_fused_convolution_relu_52,"",@"SHT_CUDA_INFO"
	.sectionflags	@""
	.align	4


	//----- nvinfo : EIATTR_CUDA_API_VERSION
	.align		4
        /*0000*/ 	.byte	0x04, 0x37
        /*0002*/ 	.short	(.L_9 - .L_8)
.L_8:
        /*0004*/ 	.word	0x0000007c


	//----- nvinfo : EIATTR_KPARAM_INFO
	.align		4
.L_9:
        /*0008*/ 	.byte	0x04, 0x17
        /*000a*/ 	.short	(.L_11 - .L_10)
.L_10:
        /*000c*/ 	.word	0x00000000
        /*0010*/ 	.short	0x0002
        /*0012*/ 	.short	0x0010
        /*0014*/ 	.byte	0x00, 0xf0, 0x11, 0x00


	//----- nvinfo : EIATTR_KPARAM_INFO
	.align		4
.L_11:
        /*0018*/ 	.byte	0x04, 0x17
        /*001a*/ 	.short	(.L_13 - .L_12)
.L_12:
        /*001c*/ 	.word	0x00000000
        /*0020*/ 	.short	0x0001
        /*0022*/ 	.short	0x0008
        /*0024*/ 	.byte	0x00, 0xf4, 0x21, 0x00


	//----- nvinfo : EIATTR_KPARAM_INFO
	.align		4
.L_13:
        /*0028*/ 	.byte	0x04, 0x17
        /*002a*/ 	.short	(.L_15 - .L_14)
.L_14:
        /*002c*/ 	.word	0x00000000
        /*0030*/ 	.short	0x0000
        /*0032*/ 	.short	0x0000
        /*0034*/ 	.byte	0x00, 0xf4, 0x21, 0x00


	//----- nvinfo : EIATTR_SPARSE_MMA_MASK
	.align		4
.L_15:
        /*0038*/ 	.byte	0x03, 0x50
        /*003a*/ 	.short	0x0000


	//----- nvinfo : EIATTR_MAXREG_COUNT
	.align		4
        /*003c*/ 	.byte	0x03, 0x1b
        /*003e*/ 	.short	0x00ff


	//----- nvinfo : EIATTR_EXIT_INSTR_OFFSETS
	.align		4
        /*0040*/ 	.byte	0x04, 0x1c
        /*0042*/ 	.short	(.L_17 - .L_16)


	//   ....[0]....
.L_16:
        /*0044*/ 	.word	0x00000190


	//----- nvinfo : EIATTR_REQNTID
	.align		4
.L_17:
        /*0048*/ 	.byte	0x04, 0x10
        /*004a*/ 	.short	(.L_19 - .L_18)
.L_18:
        /*004c*/ 	.word	0x00000080
        /*0050*/ 	.word	0x00000001
        /*0054*/ 	.word	0x00000001


	//----- nvinfo : EIATTR_CBANK_PARAM_SIZE
	.align		4
.L_19:
        /*0058*/ 	.byte	0x03, 0x19
        /*005a*/ 	.short	0x0014


	//----- nvinfo : EIATTR_PARAM_CBANK
	.align		4
        /*005c*/ 	.byte	0x04, 0x0a
        /*005e*/ 	.short	(.L_21 - .L_20)
	.align		4
.L_20:
        /*0060*/ 	.word	index@(.nv.constant0.triton_poi_fused_convolution_relu_52)
        /*0064*/ 	.short	0x0210
        /*0066*/ 	.short	0x0014


	//----- nvinfo : EIATTR_SW_WAR
	.align		4
.L_21:
        /*0068*/ 	.byte	0x04, 0x36
        /*006a*/ 	.short	(.L_23 - .L_22)
.L_22:
        /*006c*/ 	.word	0x00000008
.L_23:


//--------------------- .nv.callgraph             --------------------------
	.section	.nv.callgraph,"",@"SHT_CUDA_CALLGRAPH"
	.align	4
	.sectionentsize	8
	.align		4
        /*0000*/ 	.word	0x00000000
	.align		4
        /*0004*/ 	.word	0xffffffff
	.align		4
        /*0008*/ 	.word	0x00000000
	.align		4
        /*000c*/ 	.word	0xfffffffe
	.align		4
        /*0010*/ 	.word	0x00000000
	.align		4
        /*0014*/ 	.word	0xfffffffd
	.align		4
        /*0018*/ 	.word	0x00000000
	.align		4
        /*001c*/ 	.word	0xfffffffc


//--------------------- .text.triton_poi_fused_convolution_relu_52 --------------------------
	.section	.text.triton_poi_fused_convolution_relu_52,"ax",@progbits
	.align	128
        .global         triton_poi_fused_convolution_relu_52
        .type           triton_poi_fused_convolution_relu_52,@function
        .size           triton_poi_fused_convolution_relu_52,(.L_x_1 - triton_poi_fused_convolution_relu_52)
        .other          triton_poi_fused_convolution_relu_52,@"STO_CUDA_ENTRY STV_DEFAULT"
triton_poi_fused_convolution_relu_52:
.text.triton_poi_fused_convolution_relu_52:
[----:B------:R-:W-:Y:S01]  /*0000*/  LDC R1, c[0x0][0x28] ;  /* 0x00000a00ff017b82 */ /* 0x000fe20000000800 */
[----:B------:R-:W1:Y:S07]  /*0010*/  S2R R0, SR_TID.X ;  /* 0x0000000000007919 */ /* 0x000e6e0000002100 */
[----:B------:R-:W2:Y:S01]  /*0020*/  LDC.64 R4, c[0x0][0x218] ;  /* 0x00008600ff047b82 */ /* 0x000ea20000000a00 */
[----:B------:R-:W-:Y:S01]  /*0030*/  ULDC.64 UR4, c[0x0][0x208] ;  /* 0x0000820000047ab9 */ /* 0x000fe20000000a00 */
[----:B------:R-:W3:Y:S06]  /*0040*/  S2R R7, SR_CTAID.X ;  /* 0x0000000000077919 */ /* 0x000eec0000002500 */
[----:B------:R-:W4:Y:S01]  /*0050*/  LDC.64 R2, c[0x0][0x210] ;  /* 0x00008400ff027b82 */ /* 0x000f220000000a00 */
[----:B-1----:R-:W-:Y:S01]  /*0060*/  IMAD.SHL.U32 R0, R0, 0x2, RZ ;  /* 0x0000000200007824 */ /* 0x002fe200078e00ff */
[----:B---3--:R-:W-:-:S04]  /*0070*/  SHF.R.S32.HI R6, RZ, 0x17, R7 ;  /* 0x00000017ff067819 */ /* 0x008fc80000011407 */
[----:B------:R-:W-:-:S05]  /*0080*/  LOP3.LUT R0, R0, 0xfe, RZ, 0xc0, !PT ;  /* 0x000000fe00007812 */ /* 0x000fca00078ec0ff */
[----:B------:R-:W-:Y:S01]  /*0090*/  IMAD R7, R7, 0x100, R0 ;  /* 0x0000010007077824 */ /* 0x000fe200078e0200 */
[----:B------:R-:W-:-:S03]  /*00a0*/  SGXT R0, R6, 0x1 ;  /* 0x000000010600781a */ /* 0x000fc60000000200 */
[----:B----4-:R-:W-:Y:S01]  /*00b0*/  IMAD.WIDE R2, R7, 0x4, R2 ;  /* 0x0000000407027825 */ /* 0x010fe200078e0202 */
[----:B------:R-:W-:-:S04]  /*00c0*/  LEA.HI R0, R0, R7, RZ, 0x7 ;  /* 0x0000000700007211 */ /* 0x000fc800078f38ff */
[----:B------:R-:W-:-:S05]  /*00d0*/  LOP3.LUT R0, R0, 0xffffff80, RZ, 0xc0, !PT ;  /* 0xffffff8000007812 */ /* 0x000fca00078ec0ff */
[----:B------:R-:W-:Y:S02]  /*00e0*/  IMAD.IADD R9, R7, 0x1, -R0 ;  /* 0x0000000107097824 */ /* 0x000fe400078e0a00 */
[----:B------:R-:W3:Y:S02]  /*00f0*/  LDG.E.64 R6, desc[UR4][R2.64] ;  /* 0x0000000402067981 */ /* 0x000ee4000c1e1b00 */
[----:B--2---:R-:W-:-:S06]  /*0100*/  IMAD.WIDE R4, R9, 0x4, R4 ;  /* 0x0000000409047825 */ /* 0x004fcc00078e0204 */
[----:B------:R-:W3:Y:S02]  /*0110*/  LDG.E.EL.64 R4, desc[UR4][R4.64] ;  /* 0x0000000404047981 */ /* 0x000ee4000c2e1b00 */
[C---:B---3--:R-:W-:Y:S01]  /*0120*/  FSETP.GEU.AND P0, PT, R6.reuse, -R4, PT ;  /* 0x800000040600720b */ /* 0x048fe20003f0e000 */
[----:B------:R-:W-:Y:S01]  /*0130*/  FADD R6, R6, R4 ;  /* 0x0000000406067221 */ /* 0x000fe20000000000 */
[C---:B------:R-:W-:Y:S01]  /*0140*/  FADD R0, R7.reuse, R5 ;  /* 0x0000000507007221 */ /* 0x040fe20000000000 */
[----:B------:R-:W-:-:S03]  /*0150*/  FSETP.GEU.AND P1, PT, R7, -R5, PT ;  /* 0x800000050700720b */ /* 0x000fc60003f2e000 */
[----:B------:R-:W-:Y:S02]  /*0160*/  FSEL R6, R6, RZ, P0 ;  /* 0x000000ff06067208 */ /* 0x000fe40000000000 */
[----:B------:R-:W-:-:S05]  /*0170*/  FSEL R7, R0, RZ, P1 ;  /* 0x000000ff00077208 */ /* 0x000fca0000800000 */
[----:B------:R-:W-:Y:S01]  /*0180*/  STG.E.64 desc[UR4][R2.64], R6 ;  /* 0x0000000602007986 */ /* 0x000fe2000c101b04 */
[----:B------:R-:W-:Y:S05]  /*0190*/  EXIT ;  /* 0x000000000000794d */ /* 0x000fea0003800000 */
.L_x_0:
[----:B------:R-:W-:-:S00]  /*01a0*/  BRA `(.L_x_0) ;  /* 0xfffffffc00fc7947 */ /* 0x000fc0000383ffff */
[----:B------:R-:W-:-:S00]  /*01b0*/  NOP ;  /* 0x0000000000007918 */ /* 0x000fc00000000000 */
        /* <DEDUP_REMOVED lines=12> */
.L_x_1:


//--------------------- .nv.constant0.triton_poi_fused_convolution_relu_52 --------------------------
	.section	.nv.constant0.triton_poi_fused_convolution_relu_52,"a",@progbits
	.sectionflags	@""
	.align	4
.nv.constant0.triton_poi_fused_convolution_relu_52:
	.zero		548
